	.headerflags	@"EF_CUDA_TEXMODE_UNIFIED EF_CUDA_64BIT_ADDRESS EF_CUDA_ACCELERATORS EF_CUDA_SM90 EF_CUDA_VIRTUAL_SM(EF_CUDA_SM90)"
	.elftype	@"ET_EXEC"


//--------------------- .nv.info                  --------------------------
	.section	.nv.info,"",@"SHT_CUDA_INFO"
	.align	4


	//----- nvinfo : EIATTR_REGCOUNT
	.align		4
        /*0000*/ 	.byte	0x04, 0x2f
        /*0002*/ 	.short	(.L_1 - .L_0)
	.align		4
.L_0:
        /*0004*/ 	.word	index@(triton_poi_fused_mul_0)
        /*0008*/ 	.word	0x00000016


	//----- nvinfo : EIATTR_MIN_STACK_SIZE
	.align		4
.L_1:
        /*000c*/ 	.byte	0x04, 0x12
        /*000e*/ 	.short	(.L_3 - .L_2)
	.align		4
.L_2:
        /*0010*/ 	.word	index@(triton_poi_fused_mul_0)
        /*0014*/ 	.word	0x00000000


	//----- nvinfo : EIATTR_FRAME_SIZE
	.align		4
.L_3:
        /*0018*/ 	.byte	0x04, 0x11
        /*001a*/ 	.short	(.L_5 - .L_4)
	.align		4
.L_4:
        /*001c*/ 	.word	index@(triton_poi_fused_mul_0)
        /*0020*/ 	.word	0x00000000


	//----- nvinfo : EIATTR_MIN_STACK_SIZE
	.align		4
.L_5:
        /*0024*/ 	.byte	0x04, 0x12
        /*0026*/ 	.short	(.L_7 - .L_6)
	.align		4
.L_6:
        /*0028*/ 	.word	index@(triton_poi_fused_mul_0)
        /*002c*/ 	.word	0x00000000
.L_7:


//--------------------- .nv.info.triton_poi_fused_mul_0 --------------------------
	.section	.nv.info.triton_poi_fused_mul_0,"",@"SHT_CUDA_INFO"
	.sectionflags	@""
	.align	4


	//----- nvinfo : EIATTR_CUDA_API_VERSION
	.align		4
        /*0000*/ 	.byte	0x04, 0x37
        /*0002*/ 	.short	(.L_9 - .L_8)
.L_8:
        /*0004*/ 	.word	0x0000007c


	//----- nvinfo : EIATTR_KPARAM_INFO
	.align		4
.L_9:
        /*0008*/ 	.byte	0x04, 0x17
        /*000a*/ 	.short	(.L_11 - .L_10)
.L_10:
        /*000c*/ 	.word	0x00000000
        /*0010*/ 	.short	0x0003
        /*0012*/ 	.short	0x0018
        /*0014*/ 	.byte	0x00, 0xf0, 0x11, 0x00


	//----- nvinfo : EIATTR_KPARAM_INFO
	.align		4
.L_11:
        /*0018*/ 	.byte	0x04, 0x17
        /*001a*/ 	.short	(.L_13 - .L_12)
.L_12:
        /*001c*/ 	.word	0x00000000
        /*0020*/ 	.short	0x0002
        /*0022*/ 	.short	0x0010
        /*0024*/ 	.byte	0x00, 0xf4, 0x21, 0x00


	//----- nvinfo : EIATTR_KPARAM_INFO
	.align		4
.L_13:
        /*0028*/ 	.byte	0x04, 0x17
        /*002a*/ 	.short	(.L_15 - .L_14)
.L_14:
        /*002c*/ 	.word	0x00000000
        /*0030*/ 	.short	0x0001
        /*0032*/ 	.short	0x0008
        /*0034*/ 	.byte	0x00, 0xf4, 0x21, 0x00


	//----- nvinfo : EIATTR_KPARAM_INFO
	.align		4
.L_15:
        /*0038*/ 	.byte	0x04, 0x17
        /*003a*/ 	.short	(.L_17 - .L_16)
.L_16:
        /*003c*/ 	.word	0x00000000
        /*0040*/ 	.short	0x0000
        /*0042*/ 	.short	0x0000
        /*0044*/ 	.byte	0x00, 0xf4, 0x21, 0x00


	//----- nvinfo : EIATTR_SPARSE_MMA_MASK
	.align		4
.L_17:
        /*0048*/ 	.byte	0x03, 0x50
        /*004a*/ 	.short	0x0000


	//----- nvinfo : EIATTR_MAXREG_COUNT
	.align		4
        /*004c*/ 	.byte	0x03, 0x1b
        /*004e*/ 	.short	0x00ff


	//----- nvinfo : EIATTR_EXIT_INSTR_OFFSETS
	.align		4
        /*0050*/ 	.byte	0x04, 0x1c
        /*0052*/ 	.short	(.L_19 - .L_18)


	//   ....[0]....
.L_18:
        /*0054*/ 	.word	0x00000140


	//----- nvinfo : EIATTR_REQNTID
	.align		4
.L_19:
        /*0058*/ 	.byte	0x04, 0x10
        /*005a*/ 	.short	(.L_21 - .L_20)
.L_20:
        /*005c*/ 	.word	0x00000080
        /*0060*/ 	.word	0x00000001
        /*0064*/ 	.word	0x00000001


	//----- nvinfo : EIATTR_CBANK_PARAM_SIZE
	.align		4
.L_21:
        /*0068*/ 	.byte	0x03, 0x19
        /*006a*/ 	.short	0x001c


	//----- nvinfo : EIATTR_PARAM_CBANK
	.align		4
        /*006c*/ 	.byte	0x04, 0x0a
        /*006e*/ 	.short	(.L_23 - .L_22)
	.align		4
.L_22:
        /*0070*/ 	.word	index@(.nv.constant0.triton_poi_fused_mul_0)
        /*0074*/ 	.short	0x0210
        /*0076*/ 	.short	0x001c


	//----- nvinfo : EIATTR_SW_WAR
	.align		4
.L_23:
        /*0078*/ 	.byte	0x04, 0x36
        /*007a*/ 	.short	(.L_25 - .L_24)
.L_24:
        /*007c*/ 	.word	0x00000008
.L_25:


//--------------------- .nv.callgraph             --------------------------
	.section	.nv.callgraph,"",@"SHT_CUDA_CALLGRAPH"
	.align	4
	.sectionentsize	8
	.align		4
        /*0000*/ 	.word	0x00000000
	.align		4
        /*0004*/ 	.word	0xffffffff
	.align		4
        /*0008*/ 	.word	0x00000000
	.align		4
        /*000c*/ 	.word	0xfffffffe
	.align		4
        /*0010*/ 	.word	0x00000000
	.align		4
        /*0014*/ 	.word	0xfffffffd
	.align		4
        /*0018*/ 	.word	0x00000000
	.align		4
        /*001c*/ 	.word	0xfffffffc


//--------------------- .text.triton_poi_fused_mul_0 --------------------------
	.section	.text.triton_poi_fused_mul_0,"ax",@progbits
	.align	128
        .global         triton_poi_fused_mul_0
        .type           triton_poi_fused_mul_0,@function
        .size           triton_poi_fused_mul_0,(.L_x_1 - triton_poi_fused_mul_0)
        .other          triton_poi_fused_mul_0,@"STO_CUDA_ENTRY STV_DEFAULT"
triton_poi_fused_mul_0:
.text.triton_poi_fused_mul_0:
[----:B------:R-:W-:Y:S01]  /*0000*/  LDC R1, c[0x0][0x28] ;  /* 0x00000a00ff017b82 */ /* 0x000fe20000000800 */
[----:B------:R-:W1:Y:S07]  /*0010*/  S2R R0, SR_TID.X ;  /* 0x0000000000007919 */ /* 0x000e6e0000002100 */
[----:B------:R-:W2:Y:S01]  /*0020*/  LDC.64 R2, c[0x0][0x210] ;  /* 0x00008400ff027b82 */ /* 0x000ea20000000a00 */
[----:B------:R-:W-:Y:S01]  /*0030*/  ULDC.64 UR4, c[0x0][0x208] ;  /* 0x0000820000047ab9 */ /* 0x000fe20000000a00 */
[----:B------:R-:W3:Y:S06]  /*0040*/  S2R R9, SR_CTAID.X ;  /* 0x0000000000097919 */ /* 0x000eec0000002500 */
[----:B------:R-:W4:Y:S08]  /*0050*/  LDC.64 R4, c[0x0][0x218] ;  /* 0x00008600ff047b82 */ /* 0x000f300000000a00 */
[----:B------:R-:W5:Y:S01]  /*0060*/  LDC.64 R6, c[0x0][0x220] ;  /* 0x00008800ff067b82 */ /* 0x000f620000000a00 */
[----:B-1----:R-:W-:-:S04]  /*0070*/  SHF.L.U32 R0, R0, 0x2, RZ ;  /* 0x0000000200007819 */ /* 0x002fc800000006ff */
[----:B------:R-:W-:-:S04]  /*0080*/  LOP3.LUT R0, R0, 0x1fc, RZ, 0xc0, !PT ;  /* 0x000001fc00007812 */ /* 0x000fc800078ec0ff */
[----:B---3--:R-:W-:-:S05]  /*0090*/  LEA R9, R9, R0, 0x9 ;  /* 0x0000000009097211 */ /* 0x008fca00078e48ff */
[----:B--2---:R-:W-:-:S04]  /*00a0*/  IMAD.WIDE R2, R9, 0x4, R2 ;  /* 0x0000000409027825 */ /* 0x004fc800078e0202 */
[C---:B----4-:R-:W-:Y:S01]  /*00b0*/  IMAD.WIDE R4, R9.reuse, 0x4, R4 ;  /* 0x0000000409047825 */ /* 0x050fe200078e0204 */
[----:B------:R-:W2:Y:S04]  /*00c0*/  LDG.E.128 R12, desc[UR4][R2.64] ;  /* 0x00000004020c7981 */ /* 0x000ea8000c1e1d00 */
[----:B------:R-:W2:Y:S01]  /*00d0*/  LDG.E.128 R16, desc[UR4][R4.64] ;  /* 0x0000000404107981 */ /* 0x000ea2000c1e1d00 */
[----:B-----5:R-:W-:-:S04]  /*00e0*/  IMAD.WIDE R6, R9, 0x4, R6 ;  /* 0x0000000409067825 */ /* 0x020fc800078e0206 */
[----:B--2---:R-:W-:Y:S01]  /*00f0*/  FMUL R12, R12, R16 ;  /* 0x000000100c0c7220 */ /* 0x004fe20000400000 */
[----:B------:R-:W-:Y:S01]  /*0100*/  FMUL R13, R13, R17 ;  /* 0x000000110d0d7220 */ /* 0x000fe20000400000 */
[----:B------:R-:W-:Y:S01]  /*0110*/  FMUL R14, R14, R18 ;  /* 0x000000120e0e7220 */ /* 0x000fe20000400000 */
[----:B------:R-:W-:-:S05]  /*0120*/  FMUL R15, R15, R19 ;  /* 0x000000130f0f7220 */ /* 0x000fca0000400000 */
[----:B------:R-:W-:Y:S01]  /*0130*/  STG.E.128 desc[UR4][R6.64], R12 ;  /* 0x0000000c06007986 */ /* 0x000fe2000c101d04 */
[----:B------:R-:W-:Y:S05]  /*0140*/  EXIT ;  /* 0x000000000000794d */ /* 0x000fea0003800000 */
.L_x_0:
[----:B------:R-:W-:-:S00]  /*0150*/  BRA `(.L_x_0) ;  /* 0xfffffffc00fc7947 */ /* 0x000fc0000383ffff */
[----:B------:R-:W-:-:S00]  /*0160*/  NOP ;  /* 0x0000000000007918 */ /* 0x000fc00000000000 */
        /* <DEDUP_REMOVED lines=9> */
.L_x_1:


//--------------------- .nv.constant0.triton_poi_fused_mul_0 --------------------------
	.section	.nv.constant0.triton_poi_fused_mul_0,"a",@progbits
	.sectionflags	@""
	.align	4
.nv.constant0.triton_poi_fused_mul_0:
	.zero		556
